	.headerflags	@"EF_CUDA_TEXMODE_UNIFIED EF_CUDA_64BIT_ADDRESS EF_CUDA_ACCELERATORS EF_CUDA_SM90 EF_CUDA_VIRTUAL_SM(EF_CUDA_SM90)"
	.elftype	@"ET_EXEC"


//--------------------- .nv.info                  --------------------------
	.section	.nv.info,"",@"SHT_CUDA_INFO"
	.align	4


	//----- nvinfo : EIATTR_REGCOUNT
	.align		4
        /*0000*/ 	.byte	0x04, 0x2f
        /*0002*/ 	.short	(.L_1 - .L_0)
	.align		4
.L_0:
        /*0004*/ 	.word	index@(triton_red_fused_1)
        /*0008*/ 	.word	0x0000001f


	//----- nvinfo : EIATTR_MIN_STACK_SIZE
	.align		4
.L_1:
        /*000c*/ 	.byte	0x04, 0x12
        /*000e*/ 	.short	(.L_3 - .L_2)
	.align		4
.L_2:
        /*0010*/ 	.word	index@(triton_red_fused_1)
        /*0014*/ 	.word	0x00000000


	//----- nvinfo : EIATTR_FRAME_SIZE
	.align		4
.L_3:
        /*0018*/ 	.byte	0x04, 0x11
        /*001a*/ 	.short	(.L_5 - .L_4)
	.align		4
.L_4:
        /*001c*/ 	.word	index@(triton_red_fused_1)
        /*0020*/ 	.word	0x00000000


	//----- nvinfo : EIATTR_MIN_STACK_SIZE
	.align		4
.L_5:
        /*0024*/ 	.byte	0x04, 0x12
        /*0026*/ 	.short	(.L_7 - .L_6)
	.align		4
.L_6:
        /*0028*/ 	.word	index@(triton_red_fused_1)
        /*002c*/ 	.word	0x00000000
.L_7:


//--------------------- .nv.info.triton_red_fused_1 --------------------------
	.section	.nv.info.triton_red_fused_1,"",@"SHT_CUDA_INFO"
	.sectionflags	@""
	.align	4


	//----- nvinfo : EIATTR_CUDA_API_VERSION
	.align		4
        /*0000*/ 	.byte	0x04, 0x37
        /*0002*/ 	.short	(.L_9 - .L_8)
.L_8:
        /*0004*/ 	.word	0x0000007c


	//----- nvinfo : EIATTR_KPARAM_INFO
	.align		4
.L_9:
        /*0008*/ 	.byte	0x04, 0x17
        /*000a*/ 	.short	(.L_11 - .L_10)
.L_10:
        /*000c*/ 	.word	0x00000000
        /*0010*/ 	.short	0x0003
        /*0012*/ 	.short	0x0014
        /*0014*/ 	.byte	0x00, 0xf0, 0x11, 0x00


	//----- nvinfo : EIATTR_KPARAM_INFO
	.align		4
.L_11:
        /*0018*/ 	.byte	0x04, 0x17
        /*001a*/ 	.short	(.L_13 - .L_12)
.L_12:
        /*001c*/ 	.word	0x00000000
        /*0020*/ 	.short	0x0002
        /*0022*/ 	.short	0x0010
        /*0024*/ 	.byte	0x00, 0xf0, 0x11, 0x00


	//----- nvinfo : EIATTR_KPARAM_INFO
	.align		4
.L_13:
        /*0028*/ 	.byte	0x04, 0x17
        /*002a*/ 	.short	(.L_15 - .L_14)
.L_14:
        /*002c*/ 	.word	0x00000000
        /*0030*/ 	.short	0x0001
        /*0032*/ 	.short	0x0008
        /*0034*/ 	.byte	0x00, 0xf4, 0x21, 0x00


	//----- nvinfo : EIATTR_KPARAM_INFO
	.align		4
.L_15:
        /*0038*/ 	.byte	0x04, 0x17
        /*003a*/ 	.short	(.L_17 - .L_16)
.L_16:
        /*003c*/ 	.word	0x00000000
        /*0040*/ 	.short	0x0000
        /*0042*/ 	.short	0x0000
        /*0044*/ 	.byte	0x00, 0xf4, 0x21, 0x00


	//----- nvinfo : EIATTR_SPARSE_MMA_MASK
	.align		4
.L_17:
        /*0048*/ 	.byte	0x03, 0x50
        /*004a*/ 	.short	0x0000


	//----- nvinfo : EIATTR_MAXREG_COUNT
	.align		4
        /*004c*/ 	.byte	0x03, 0x1b
        /*004e*/ 	.short	0x00ff


	//----- nvinfo : EIATTR_COOP_GROUP_MASK_REGIDS
	.align		4
        /*0050*/ 	.byte	0x04, 0x29
        /*0052*/ 	.short	(.L_19 - .L_18)


	//   ....[0]....
.L_18:
        /*0054*/ 	.word	0xffffffff


	//   ....[1]....
        /*0058*/ 	.word	0xffffffff


	//   ....[2]....
        /*005c*/ 	.word	0xffffffff


	//   ....[3]....
        /*0060*/ 	.word	0xffffffff


	//   ....[4]....
        /*0064*/ 	.word	0xffffffff


	//   ....[5]....
        /*0068*/ 	.word	0xffffffff


	//   ....[6]....
        /*006c*/ 	.word	0xffffffff


	//   ....[7]....
        /*0070*/ 	.word	0xffffffff


	//----- nvinfo : EIATTR_COOP_GROUP_INSTR_OFFSETS
	.align		4
.L_19:
        /*0074*/ 	.byte	0x04, 0x28
        /*0076*/ 	.short	(.L_21 - .L_20)


	//   ....[0]....
.L_20:
        /*0078*/ 	.word	0x00001030


	//   ....[1]....
        /*007c*/ 	.word	0x00001070


	//   ....[2]....
        /*0080*/ 	.word	0x00001090


	//   ....[3]....
        /*0084*/ 	.word	0x000010a0


	//   ....[4]....
        /*0088*/ 	.word	0x00001220


	//   ....[5]....
        /*008c*/ 	.word	0x00001240


	//   ....[6]....
        /*0090*/ 	.word	0x000012d0


	//   ....[7]....
        /*0094*/ 	.word	0x00001300


	//----- nvinfo : EIATTR_EXIT_INSTR_OFFSETS
	.align		4
.L_21:
        /*0098*/ 	.byte	0x04, 0x1c
        /*009a*/ 	.short	(.L_23 - .L_22)


	//   ....[0]....
.L_22:
        /*009c*/ 	.word	0x00001470


	//   ....[1]....
        /*00a0*/ 	.word	0x000014c0


	//----- nvinfo : EIATTR_REQNTID
	.align		4
.L_23:
        /*00a4*/ 	.byte	0x04, 0x10
        /*00a6*/ 	.short	(.L_25 - .L_24)
.L_24:
        /*00a8*/ 	.word	0x00000080
        /*00ac*/ 	.word	0x00000001
        /*00b0*/ 	.word	0x00000001


	//----- nvinfo : EIATTR_CRS_STACK_SIZE
	.align		4
.L_25:
        /*00b4*/ 	.byte	0x04, 0x1e
        /*00b6*/ 	.short	(.L_27 - .L_26)
.L_26:
        /*00b8*/ 	.word	0x00000000


	//----- nvinfo : EIATTR_CBANK_PARAM_SIZE
	.align		4
.L_27:
        /*00bc*/ 	.byte	0x03, 0x19
        /*00be*/ 	.short	0x0018


	//----- nvinfo : EIATTR_PARAM_CBANK
	.align		4
        /*00c0*/ 	.byte	0x04, 0x0a
        /*00c2*/ 	.short	(.L_29 - .L_28)
	.align		4
.L_28:
        /*00c4*/ 	.word	index@(.nv.constant0.triton_red_fused_1)
        /*00c8*/ 	.short	0x0210
        /*00ca*/ 	.short	0x0018


	//----- nvinfo : EIATTR_SW_WAR
	.align		4
.L_29:
        /*00cc*/ 	.byte	0x04, 0x36
        /*00ce*/ 	.short	(.L_31 - .L_30)
.L_30:
        /*00d0*/ 	.word	0x00000008
.L_31:


//--------------------- .nv.callgraph             --------------------------
	.section	.nv.callgraph,"",@"SHT_CUDA_CALLGRAPH"
	.align	4
	.sectionentsize	8
	.align		4
        /*0000*/ 	.word	0x00000000
	.align		4
        /*0004*/ 	.word	0xffffffff
	.align		4
        /*0008*/ 	.word	0x00000000
	.align		4
        /*000c*/ 	.word	0xfffffffe
	.align		4
        /*0010*/ 	.word	0x00000000
	.align		4
        /*0014*/ 	.word	0xfffffffd
	.align		4
        /*0018*/ 	.word	0x00000000
	.align		4
        /*001c*/ 	.word	0xfffffffc


//--------------------- .text.triton_red_fused_1  --------------------------
	.section	.text.triton_red_fused_1,"ax",@progbits
	.sectionflags	@"SHF_BARRIERS=1"
	.align	128
        .global         triton_red_fused_1
        .type           triton_red_fused_1,@function
        .size           triton_red_fused_1,(.L_x_3 - triton_red_fused_1)
        .other          triton_red_fused_1,@"STO_CUDA_ENTRY STV_DEFAULT"
triton_red_fused_1:
.text.triton_red_fused_1:
[----:B------:R-:W0:Y:S02]  /*0000*/  LDC R1, c[0x0][0x28] ;  /* 0x00000a00ff017b82 */ /* 0x000e240000000800 */
[----:B------:R-:W1:Y:S01]  /*0010*/  S2R R2, SR_CTAID.X ;  /* 0x0000000000027919 */ /* 0x000e620000002500 */
[----:B------:R-:W-:Y:S01]  /*0020*/  ULDC.64 UR6, c[0x0][0x208] ;  /* 0x0000820000067ab9 */ /* 0x000fe20000000a00 */
[----:B------:R-:W2:Y:S01]  /*0030*/  S2R R0, SR_TID.X ;  /* 0x0000000000007919 */ /* 0x000ea20000002100 */
[----:B-1----:R-:W-:Y:S01]  /*0040*/  IMAD.SHL.U32 R24, R2, 0x40, RZ ;  /* 0x0000004002187824 */ /* 0x002fe200078e00ff */
[----:B------:R-:W-:Y:S01]  /*0050*/  SHF.R.S32.HI R5, RZ, 0x19, R2 ;  /* 0x00000019ff057819 */ /* 0x000fe20000011402 */
[----:B--2---:R-:W-:-:S03]  /*0060*/  IMAD.SHL.U32 R3, R0, 0x4, RZ ;  /* 0x0000000400037824 */ /* 0x004fc600078e00ff */
[----:B------:R-:W-:Y:S02]  /*0070*/  SGXT R5, R5, 0x1 ;  /* 0x000000010505781a */ /* 0x000fe40000000200 */
[----:B------:R-:W-:Y:S02]  /*0080*/  LOP3.LUT R4, R24, 0x3c, R3, 0xf8, !PT ;  /* 0x0000003c18047812 */ /* 0x000fe400078ef803 */
[----:B------:R-:W-:Y:S02]  /*0090*/  LOP3.LUT R2, R3, 0x3c, RZ, 0xc0, !PT ;  /* 0x0000003c03027812 */ /* 0x000fe400078ec0ff */
[----:B------:R-:W-:Y:S02]  /*00a0*/  ISETP.GT.AND P0, PT, R4, 0x7f, PT ;  /* 0x0000007f0400780c */ /* 0x000fe40003f04270 */
[----:B------:R-:W-:-:S11]  /*00b0*/  LEA.HI R5, R5, R4, RZ, 0x4 ;  /* 0x0000000405057211 */ /* 0x000fd600078f20ff */
[----:B------:R-:W-:Y:S05]  /*00c0*/  @P0 BRA `(.L_x_0) ;  /* 0x0000000c00c40947 */ /* 0x000fea0003800000 */
[----:B------:R-:W1:Y:S01]  /*00d0*/  LDC.64 R22, c[0x0][0x210] ;  /* 0x00008400ff167b82 */ /* 0x000e620000000a00 */
[----:B------:R-:W-:-:S05]  /*00e0*/  SHF.R.S32.HI R5, RZ, 0x4, R5 ;  /* 0x00000004ff057819 */ /* 0x000fca0000011405 */
[----:B------:R-:W-:Y:S01]  /*00f0*/  IMAD R20, R5, 0x7f0, R24 ;  /* 0x000007f005147824 */ /* 0x000fe200078e0218 */
[----:B------:R-:W-:-:S04]  /*0100*/  LOP3.LUT R5, R0, 0x70, RZ, 0xc0, !PT ;  /* 0x0000007000057812 */ /* 0x000fc800078ec0ff */
[----:B------:R-:W-:-:S05]  /*0110*/  IADD3 R20, R2, R20, R5 ;  /* 0x0000001402147210 */ /* 0x000fca0007ffe005 */
[----:B-1----:R-:W-:-:S06]  /*0120*/  IMAD.WIDE R8, R20, 0x4, R22 ;  /* 0x0000000414087825 */ /* 0x002fcc00078e0216 */
[----:B------:R-:W2:Y:S01]  /*0130*/  LDG.E.EF.128 R8, desc[UR6][R8.64] ;  /* 0x0000000608087981 */ /* 0x000ea2000c0e1d00 */
[----:B------:R-:W-:-:S04]  /*0140*/  VIADD R13, R20, 0x80 ;  /* 0x00000080140d7836 */ /* 0x000fc80000000000 */
[----:B------:R-:W-:-:S06]  /*0150*/  IMAD.WIDE R12, R13, 0x4, R22 ;  /* 0x000000040d0c7825 */ /* 0x000fcc00078e0216 */
[----:B------:R-:W3:Y:S01]  /*0160*/  LDG.E.EF.128 R12, desc[UR6][R12.64] ;  /* 0x000000060c0c7981 */ /* 0x000ee2000c0e1d00 */
[----:B------:R-:W-:-:S04]  /*0170*/  VIADD R17, R20, 0x100 ;  /* 0x0000010014117836 */ /* 0x000fc80000000000 */
[----:B------:R-:W-:-:S06]  /*0180*/  IMAD.WIDE R16, R17, 0x4, R22 ;  /* 0x0000000411107825 */ /* 0x000fcc00078e0216 */
[----:B------:R-:W4:Y:S01]  /*0190*/  LDG.E.EF.128 R16, desc[UR6][R16.64] ;  /* 0x0000000610107981 */ /* 0x000f22000c0e1d00 */
[----:B------:R-:W-:-:S04]  /*01a0*/  VIADD R5, R20, 0x180 ;  /* 0x0000018014057836 */ /* 0x000fc80000000000 */
[----:B------:R-:W-:-:S06]  /*01b0*/  IMAD.WIDE R4, R5, 0x4, R22 ;  /* 0x0000000405047825 */ /* 0x000fcc00078e0216 */
[----:B------:R-:W5:Y:S01]  /*01c0*/  LDG.E.EF.128 R4, desc[UR6][R4.64] ;  /* 0x0000000604047981 */ /* 0x000f62000c0e1d00 */
[----:B------:R-:W-:Y:S01]  /*01d0*/  VIADD R21, R20, 0x200 ;  /* 0x0000020014157836 */ /* 0x000fe20000000000 */
[C---:B--2---:R-:W-:Y:S02]  /*01e0*/  FSETP.GEU.AND P0, PT, R8.reuse, -INF , PT ;  /* 0xff8000000800780b */ /* 0x044fe40003f0e000 */
[C---:B------:R-:W-:Y:S02]  /*01f0*/  FSETP.GEU.AND P2, PT, R9.reuse, -INF , PT ;  /* 0xff8000000900780b */ /* 0x040fe40003f4e000 */
[----:B------:R-:W-:Y:S02]  /*0200*/  FSEL R25, R8, -INF , P0 ;  /* 0xff80000008197808 */ /* 0x000fe40000000000 */
[----:B------:R-:W-:Y:S01]  /*0210*/  FSEL R26, R9, -INF , P2 ;  /* 0xff800000091a7808 */ /* 0x000fe20001000000 */
[----:B------:R-:W-:Y:S01]  /*0220*/  IMAD.WIDE R8, R21, 0x4, R22 ;  /* 0x0000000415087825 */ /* 0x000fe200078e0216 */
[----:B------:R-:W-:-:S02]  /*0230*/  FSETP.NAN.AND P0, PT, R25, R25, PT ;  /* 0x000000191900720b */ /* 0x000fc40003f08000 */
[----:B------:R-:W-:Y:S02]  /*0240*/  FSETP.GEU.AND P2, PT, R11, -INF , PT ;  /* 0xff8000000b00780b */ /* 0x000fe40003f4e000 */
[----:B---3--:R-:W-:Y:S02]  /*0250*/  FSETP.GT.AND P1, PT, R25, R12, PT ;  /* 0x0000000c1900720b */ /* 0x008fe40003f24000 */
[----:B------:R-:W-:-:S07]  /*0260*/  FSEL R28, R11, -INF , P2 ;  /* 0xff8000000b1c7808 */ /* 0x000fce0001000000 */
[----:B------:R-:W-:Y:S02]  /*0270*/  @!P0 FSEL R25, R25, R12, P1 ;  /* 0x0000000c19198208 */ /* 0x000fe40000800000 */
[----:B------:R-:W-:Y:S02]  /*0280*/  FSETP.GEU.AND P1, PT, R10, -INF , PT ;  /* 0xff8000000a00780b */ /* 0x000fe40003f2e000 */
[----:B------:R-:W-:Y:S02]  /*0290*/  FSETP.NAN.AND P0, PT, R26, R26, PT ;  /* 0x0000001a1a00720b */ /* 0x000fe40003f08000 */
[----:B------:R-:W-:Y:S02]  /*02a0*/  FSEL R27, R10, -INF , P1 ;  /* 0xff8000000a1b7808 */ /* 0x000fe40000800000 */
[----:B------:R-:W2:Y:S01]  /*02b0*/  LDG.E.EF.128 R8, desc[UR6][R8.64] ;  /* 0x0000000608087981 */ /* 0x000ea2000c0e1d00 */
[----:B------:R-:W-:Y:S02]  /*02c0*/  FSETP.GT.AND P3, PT, R26, R13, PT ;  /* 0x0000000d1a00720b */ /* 0x000fe40003f64000 */
[----:B------:R-:W-:-:S02]  /*02d0*/  FSETP.NAN.AND P1, PT, R27, R27, PT ;  /* 0x0000001b1b00720b */ /* 0x000fc40003f28000 */
[----:B------:R-:W-:Y:S02]  /*02e0*/  FSETP.NAN.AND P2, PT, R28, R28, PT ;  /* 0x0000001c1c00720b */ /* 0x000fe40003f48000 */
[----:B------:R-:W-:Y:S02]  /*02f0*/  FSETP.NAN.AND P4, PT, R25, R25, PT ;  /* 0x000000191900720b */ /* 0x000fe40003f88000 */
[----:B------:R-:W-:Y:S01]  /*0300*/  @!P0 FSEL R26, R26, R13, P3 ;  /* 0x0000000d1a1a8208 */ /* 0x000fe20001800000 */
[----:B------:R-:W-:Y:S01]  /*0310*/  VIADD R13, R20, 0x280 ;  /* 0x00000280140d7836 */ /* 0x000fe20000000000 */
[-C--:B------:R-:W-:Y:S02]  /*0320*/  FSETP.GT.AND P0, PT, R27, R14.reuse, PT ;  /* 0x0000000e1b00720b */ /* 0x080fe40003f04000 */
[----:B------:R-:W-:Y:S01]  /*0330*/  FSETP.GT.AND P3, PT, R28, R15, PT ;  /* 0x0000000f1c00720b */ /* 0x000fe20003f64000 */
[----:B------:R-:W-:Y:S02]  /*0340*/  IMAD.WIDE R12, R13, 0x4, R22 ;  /* 0x000000040d0c7825 */ /* 0x000fe400078e0216 */
[----:B------:R-:W-:-:S02]  /*0350*/  @!P1 FSEL R27, R27, R14, P0 ;  /* 0x0000000e1b1b9208 */ /* 0x000fc40000000000 */
[----:B------:R-:W-:Y:S02]  /*0360*/  @!P2 FSEL R28, R28, R15, P3 ;  /* 0x0000000f1c1ca208 */ /* 0x000fe40001800000 */
[C---:B----4-:R-:W-:Y:S01]  /*0370*/  FSETP.GT.AND P1, PT, R25.reuse, R16, PT ;  /* 0x000000101900720b */ /* 0x050fe20003f24000 */
[----:B------:R-:W3:Y:S01]  /*0380*/  LDG.E.EF.128 R12, desc[UR6][R12.64] ;  /* 0x000000060c0c7981 */ /* 0x000ee2000c0e1d00 */
[C---:B------:R-:W-:Y:S02]  /*0390*/  FSETP.NAN.AND P0, PT, R26.reuse, R26, PT ;  /* 0x0000001a1a00720b */ /* 0x040fe40003f08000 */
[----:B------:R-:W-:Y:S02]  /*03a0*/  @!P4 FSEL R25, R25, R16, P1 ;  /* 0x000000101919c208 */ /* 0x000fe40000800000 */
[----:B------:R-:W-:Y:S02]  /*03b0*/  FSETP.NAN.AND P1, PT, R27, R27, PT ;  /* 0x0000001b1b00720b */ /* 0x000fe40003f28000 */
[----:B------:R-:W-:-:S02]  /*03c0*/  FSETP.GT.AND P3, PT, R26, R17, PT ;  /* 0x000000111a00720b */ /* 0x000fc40003f64000 */
[----:B------:R-:W-:-:S05]  /*03d0*/  FSETP.NAN.AND P2, PT, R28, R28, PT ;  /* 0x0000001c1c00720b */ /* 0x000fca0003f48000 */
[----:B------:R-:W-:Y:S01]  /*03e0*/  @!P0 FSEL R26, R26, R17, P3 ;  /* 0x000000111a1a8208 */ /* 0x000fe20001800000 */
[----:B------:R-:W-:Y:S01]  /*03f0*/  VIADD R17, R20, 0x300 ;  /* 0x0000030014117836 */ /* 0x000fe20000000000 */
[----:B------:R-:W-:-:S03]  /*0400*/  FSETP.GT.AND P0, PT, R27, R18, PT ;  /* 0x000000121b00720b */ /* 0x000fc60003f04000 */
[----:B------:R-:W-:Y:S01]  /*0410*/  IMAD.WIDE R16, R17, 0x4, R22 ;  /* 0x0000000411107825 */ /* 0x000fe200078e0216 */
[----:B------:R-:W-:Y:S02]  /*0420*/  @!P1 FSEL R27, R27, R18, P0 ;  /* 0x000000121b1b9208 */ /* 0x000fe40000000000 */
[----:B------:R-:W-:-:S04]  /*0430*/  FSETP.GT.AND P0, PT, R28, R19, PT ;  /* 0x000000131c00720b */ /* 0x000fc80003f04000 */
[----:B------:R-:W-:Y:S02]  /*0440*/  @!P2 FSEL R28, R28, R19, P0 ;  /* 0x000000131c1ca208 */ /* 0x000fe40000000000 */
[----:B------:R-:W4:Y:S01]  /*0450*/  LDG.E.EF.128 R16, desc[UR6][R16.64] ;  /* 0x0000000610107981 */ /* 0x000f22000c0e1d00 */
[C---:B------:R-:W-:Y:S02]  /*0460*/  FSETP.NAN.AND P3, PT, R25.reuse, R25, PT ;  /* 0x000000191900720b */ /* 0x040fe40003f68000 */
[C---:B------:R-:W-:Y:S02]  /*0470*/  FSETP.NAN.AND P0, PT, R26.reuse, R26, PT ;  /* 0x0000001a1a00720b */ /* 0x040fe40003f08000 */
[----:B-----5:R-:W-:Y:S02]  /*0480*/  FSETP.GT.AND P1, PT, R25, R4, PT ;  /* 0x000000041900720b */ /* 0x020fe40003f24000 */
[----:B------:R-:W-:-:S07]  /*0490*/  FSETP.GT.AND P2, PT, R26, R5, PT ;  /* 0x000000051a00720b */ /* 0x000fce0003f44000 */
[----:B------:R-:W-:Y:S02]  /*04a0*/  @!P3 FSEL R25, R25, R4, P1 ;  /* 0x000000041919b208 */ /* 0x000fe40000800000 */
[C---:B------:R-:W-:Y:S02]  /*04b0*/  FSETP.NAN.AND P1, PT, R27.reuse, R27, PT ;  /* 0x0000001b1b00720b */ /* 0x040fe40003f28000 */
[----:B------:R-:W-:Y:S02]  /*04c0*/  @!P0 FSEL R26, R26, R5, P2 ;  /* 0x000000051a1a8208 */ /* 0x000fe40001000000 */
[----:B------:R-:W-:Y:S01]  /*04d0*/  FSETP.NAN.AND P0, PT, R28, R28, PT ;  /* 0x0000001c1c00720b */ /* 0x000fe20003f08000 */
[----:B------:R-:W-:Y:S01]  /*04e0*/  VIADD R5, R20, 0x380 ;  /* 0x0000038014057836 */ /* 0x000fe20000000000 */
[----:B------:R-:W-:-:S03]  /*04f0*/  FSETP.GT.AND P2, PT, R27, R6, PT ;  /* 0x000000061b00720b */ /* 0x000fc60003f44000 */
[----:B------:R-:W-:-:S04]  /*0500*/  IMAD.WIDE R4, R5, 0x4, R22 ;  /* 0x0000000405047825 */ /* 0x000fc800078e0216 */
[----:B------:R-:W-:Y:S02]  /*0510*/  @!P1 FSEL R27, R27, R6, P2 ;  /* 0x000000061b1b9208 */ /* 0x000fe40001000000 */
[----:B------:R-:W-:-:S04]  /*0520*/  FSETP.GT.AND P1, PT, R28, R7, PT ;  /* 0x000000071c00720b */ /* 0x000fc80003f24000 */
[----:B------:R-:W-:Y:S02]  /*0530*/  @!P0 FSEL R28, R28, R7, P1 ;  /* 0x000000071c1c8208 */ /* 0x000fe40000800000 */
[----:B------:R-:W5:Y:S01]  /*0540*/  LDG.E.EF.128 R4, desc[UR6][R4.64] ;  /* 0x0000000604047981 */ /* 0x000f62000c0e1d00 */
[C---:B------:R-:W-:Y:S02]  /*0550*/  FSETP.NAN.AND P0, PT, R25.reuse, R25, PT ;  /* 0x000000191900720b */ /* 0x040fe40003f08000 */
[----:B------:R-:W-:Y:S02]  /*0560*/  FSETP.NAN.AND P2, PT, R28, R28, PT ;  /* 0x0000001c1c00720b */ /* 0x000fe40003f48000 */
[----:B--2---:R-:W-:-:S09]  /*0570*/  FSETP.GT.AND P1, PT, R25, R8, PT ;  /* 0x000000081900720b */ /* 0x004fd20003f24000 */
[----:B------:R-:W-:Y:S02]  /*0580*/  @!P0 FSEL R25, R25, R8, P1 ;  /* 0x0000000819198208 */ /* 0x000fe40000800000 */
[C---:B------:R-:W-:Y:S02]  /*0590*/  FSETP.NAN.AND P0, PT, R26.reuse, R26, PT ;  /* 0x0000001a1a00720b */ /* 0x040fe40003f08000 */
[----:B------:R-:W-:Y:S02]  /*05a0*/  FSETP.NAN.AND P1, PT, R27, R27, PT ;  /* 0x0000001b1b00720b */ /* 0x000fe40003f28000 */
[----:B------:R-:W-:Y:S02]  /*05b0*/  FSETP.GT.AND P3, PT, R26, R9, PT ;  /* 0x000000091a00720b */ /* 0x000fe40003f64000 */
[----:B------:R-:W-:-:S07]  /*05c0*/  FSETP.NAN.AND P4, PT, R25, R25, PT ;  /* 0x000000191900720b */ /* 0x000fce0003f88000 */
[----:B------:R-:W-:Y:S01]  /*05d0*/  @!P0 FSEL R26, R26, R9, P3 ;  /* 0x000000091a1a8208 */ /* 0x000fe20001800000 */
[----:B------:R-:W-:Y:S01]  /*05e0*/  VIADD R9, R20, 0x400 ;  /* 0x0000040014097836 */ /* 0x000fe20000000000 */
[-C--:B------:R-:W-:Y:S02]  /*05f0*/  FSETP.GT.AND P0, PT, R27, R10.reuse, PT ;  /* 0x0000000a1b00720b */ /* 0x080fe40003f04000 */
[-C--:B------:R-:W-:Y:S01]  /*0600*/  FSETP.GT.AND P3, PT, R28, R11.reuse, PT ;  /* 0x0000000b1c00720b */ /* 0x080fe20003f64000 */
[----:B------:R-:W-:Y:S01]  /*0610*/  IMAD.WIDE R8, R9, 0x4, R22 ;  /* 0x0000000409087825 */ /* 0x000fe200078e0216 */
[----:B------:R-:W-:Y:S02]  /*0620*/  @!P1 FSEL R27, R27, R10, P0 ;  /* 0x0000000a1b1b9208 */ /* 0x000fe40000000000 */
[----:B------:R-:W-:Y:S02]  /*0630*/  FSETP.NAN.AND P0, PT, R26, R26, PT ;  /* 0x0000001a1a00720b */ /* 0x000fe40003f08000 */
[----:B------:R-:W-:-:S02]  /*0640*/  @!P2 FSEL R28, R28, R11, P3 ;  /* 0x0000000b1c1ca208 */ /* 0x000fc40001800000 */
[----:B------:R-:W2:Y:S01]  /*0650*/  LDG.E.EF.128 R8, desc[UR6][R8.64] ;  /* 0x0000000608087981 */ /* 0x000ea2000c0e1d00 */
[CC--:B---3--:R-:W-:Y:S02]  /*0660*/  FSETP.GT.AND P1, PT, R25.reuse, R12.reuse, PT ;  /* 0x0000000c1900720b */ /* 0x0c8fe40003f24000 */
[C---:B------:R-:W-:Y:S02]  /*0670*/  FSETP.GT.AND P2, PT, R26.reuse, R13, PT ;  /* 0x0000000d1a00720b */ /* 0x040fe40003f44000 */
[----:B------:R-:W-:Y:S02]  /*0680*/  @!P4 FSEL R25, R25, R12, P1 ;  /* 0x0000000c1919c208 */ /* 0x000fe40000800000 */
[----:B------:R-:W-:Y:S02]  /*0690*/  FSETP.NAN.AND P1, PT, R27, R27, PT ;  /* 0x0000001b1b00720b */ /* 0x000fe40003f28000 */
[----:B------:R-:W-:Y:S02]  /*06a0*/  @!P0 FSEL R26, R26, R13, P2 ;  /* 0x0000000d1a1a8208 */ /* 0x000fe40001000000 */
[----:B------:R-:W-:-:S02]  /*06b0*/  FSETP.NAN.AND P2, PT, R28, R28, PT ;  /* 0x0000001c1c00720b */ /* 0x000fc40003f48000 */
[----:B------:R-:W-:Y:S01]  /*06c0*/  FSETP.GT.AND P3, PT, R27, R14, PT ;  /* 0x0000000e1b00720b */ /* 0x000fe20003f64000 */
[----:B------:R-:W-:Y:S01]  /*06d0*/  VIADD R13, R20, 0x480 ;  /* 0x00000480140d7836 */ /* 0x000fe20000000000 */
[----:B------:R-:W-:-:S03]  /*06e0*/  FSETP.NAN.AND P0, PT, R25, R25, PT ;  /* 0x000000191900720b */ /* 0x000fc60003f08000 */
[----:B------:R-:W-:Y:S02]  /*06f0*/  IMAD.WIDE R12, R13, 0x4, R22 ;  /* 0x000000040d0c7825 */ /* 0x000fe400078e0216 */
[----:B------:R-:W-:Y:S02]  /*0700*/  @!P1 FSEL R27, R27, R14, P3 ;  /* 0x0000000e1b1b9208 */ /* 0x000fe40001800000 */
[----:B------:R-:W-:Y:S02]  /*0710*/  FSETP.NAN.AND P1, PT, R26, R26, PT ;  /* 0x0000001a1a00720b */ /* 0x000fe40003f28000 */
[CC--:B------:R-:W-:Y:S02]  /*0720*/  FSETP.GT.AND P3, PT, R28.reuse, R15.reuse, PT ;  /* 0x0000000f1c00720b */ /* 0x0c0fe40003f64000 */
[----:B----4-:R-:W-:Y:S02]  /*0730*/  FSETP.GT.AND P4, PT, R25, R16, PT ;  /* 0x000000101900720b */ /* 0x010fe40003f84000 */
[----:B------:R-:W-:-:S02]  /*0740*/  @!P2 FSEL R28, R28, R15, P3 ;  /* 0x0000000f1c1ca208 */ /* 0x000fc40001800000 */
[----:B------:R-:W-:Y:S01]  /*0750*/  FSETP.NAN.AND P2, PT, R27, R27, PT ;  /* 0x0000001b1b00720b */ /* 0x000fe20003f48000 */
[----:B------:R-:W3:Y:S01]  /*0760*/  LDG.E.EF.128 R12, desc[UR6][R12.64] ;  /* 0x000000060c0c7981 */ /* 0x000ee2000c0e1d00 */
[----:B------:R-:W-:Y:S02]  /*0770*/  @!P0 FSEL R25, R25, R16, P4 ;  /* 0x0000001019198208 */ /* 0x000fe40002000000 */
[-C--:B------:R-:W-:Y:S02]  /*0780*/  FSETP.GT.AND P3, PT, R26, R17.reuse, PT ;  /* 0x000000111a00720b */ /* 0x080fe40003f64000 */
[----:B------:R-:W-:Y:S02]  /*0790*/  FSETP.NAN.AND P0, PT, R28, R28, PT ;  /* 0x0000001c1c00720b */ /* 0x000fe40003f08000 */
        /* <DEDUP_REMOVED lines=9> */
[----:B-----5:R-:W-:-:S11]  /*0830*/  FSETP.GT.AND P0, PT, R25, R4, PT ;  /* 0x000000041900720b */ /* 0x020fd60003f04000 */
[----:B------:R-:W-:Y:S02]  /*0840*/  @!P3 FSEL R25, R25, R4, P0 ;  /* 0x000000041919b208 */ /* 0x000fe40000000000 */
[C---:B------:R-:W-:Y:S02]  /*0850*/  FSETP.NAN.AND P0, PT, R26.reuse, R26, PT ;  /* 0x0000001a1a00720b */ /* 0x040fe40003f08000 */
[----:B------:R-:W-:Y:S02]  /*0860*/  FSETP.NAN.AND P1, PT, R27, R27, PT ;  /* 0x0000001b1b00720b */ /* 0x000fe40003f28000 */
[----:B------:R-:W-:-:S09]  /*0870*/  FSETP.GT.AND P2, PT, R26, R5, PT ;  /* 0x000000051a00720b */ /* 0x000fd20003f44000 */
[----:B------:R-:W-:Y:S02]  /*0880*/  @!P0 FSEL R26, R26, R5, P2 ;  /* 0x000000051a1a8208 */ /* 0x000fe40001000000 */
[----:B------:R-:W-:Y:S02]  /*0890*/  FSETP.NAN.AND P0, PT, R28, R28, PT ;  /* 0x0000001c1c00720b */ /* 0x000fe40003f08000 */
[----:B------:R-:W-:-:S04]  /*08a0*/  FSETP.GT.AND P2, PT, R27, R6, PT ;  /* 0x000000061b00720b */ /* 0x000fc80003f44000 */
[----:B------:R-:W-:Y:S02]  /*08b0*/  @!P1 FSEL R27, R27, R6, P2 ;  /* 0x000000061b1b9208 */ /* 0x000fe40001000000 */
[----:B------:R-:W-:-:S05]  /*08c0*/  FSETP.GT.AND P1, PT, R28, R7, PT ;  /* 0x000000071c00720b */ /* 0x000fca0003f24000 */
[----:B------:R-:W-:Y:S02]  /*08d0*/  @!P0 FSEL R28, R28, R7, P1 ;  /* 0x000000071c1c8208 */ /* 0x000fe40000800000 */
[----:B------:R-:W-:Y:S01]  /*08e0*/  FSETP.NAN.AND P0, PT, R25, R25, PT ;  /* 0x000000191900720b */ /* 0x000fe20003f08000 */
[----:B------:R-:W-:-:S04]  /*08f0*/  VIADD R5, R20, 0x580 ;  /* 0x0000058014057836 */ /* 0x000fc80000000000 */
[----:B------:R-:W-:-:S06]  /*0900*/  IMAD.WIDE R4, R5, 0x4, R22 ;  /* 0x0000000405047825 */ /* 0x000fcc00078e0216 */
[----:B------:R-:W5:Y:S01]  /*0910*/  LDG.E.EF.128 R4, desc[UR6][R4.64] ;  /* 0x0000000604047981 */ /* 0x000f62000c0e1d00 */
[----:B------:R-:W-:Y:S02]  /*0920*/  FSETP.NAN.AND P2, PT, R27, R27, PT ;  /* 0x0000001b1b00720b */ /* 0x000fe40003f48000 */
[----:B------:R-:W-:Y:S02]  /*0930*/  FSETP.NAN.AND P3, PT, R28, R28, PT ;  /* 0x0000001c1c00720b */ /* 0x000fe40003f68000 */
[----:B--2---:R-:W-:-:S04]  /*0940*/  FSETP.GT.AND P1, PT, R25, R8, PT ;  /* 0x000000081900720b */ /* 0x004fc80003f24000 */
[----:B------:R-:W-:Y:S02]  /*0950*/  @!P0 FSEL R25, R25, R8, P1 ;  /* 0x0000000819198208 */ /* 0x000fe40000800000 */
[C---:B------:R-:W-:Y:S02]  /*0960*/  FSETP.NAN.AND P0, PT, R26.reuse, R26, PT ;  /* 0x0000001a1a00720b */ /* 0x040fe40003f08000 */
[----:B------:R-:W-:Y:S02]  /*0970*/  FSETP.GT.AND P1, PT, R26, R9, PT ;  /* 0x000000091a00720b */ /* 0x000fe40003f24000 */
[----:B------:R-:W-:Y:S02]  /*0980*/  FSETP.GT.AND P4, PT, R27, R10, PT ;  /* 0x0000000a1b00720b */ /* 0x000fe40003f84000 */
[----:B------:R-:W-:-:S07]  /*0990*/  FSETP.GT.AND P5, PT, R28, R11, PT ;  /* 0x0000000b1c00720b */ /* 0x000fce0003fa4000 */
[----:B------:R-:W-:Y:S02]  /*09a0*/  @!P0 FSEL R26, R26, R9, P1 ;  /* 0x000000091a1a8208 */ /* 0x000fe40000800000 */
[----:B------:R-:W-:Y:S02]  /*09b0*/  FSETP.NAN.AND P1, PT, R25, R25, PT ;  /* 0x000000191900720b */ /* 0x000fe40003f28000 */
[----:B------:R-:W-:Y:S02]  /*09c0*/  FSETP.NAN.AND P0, PT, R26, R26, PT ;  /* 0x0000001a1a00720b */ /* 0x000fe40003f08000 */
[----:B------:R-:W-:Y:S01]  /*09d0*/  @!P2 FSEL R27, R27, R10, P4 ;  /* 0x0000000a1b1ba208 */ /* 0x000fe20002000000 */
[----:B------:R-:W-:Y:S01]  /*09e0*/  VIADD R9, R20, 0x600 ;  /* 0x0000060014097836 */ /* 0x000fe20000000000 */
[----:B------:R-:W-:Y:S02]  /*09f0*/  @!P3 FSEL R28, R28, R11, P5 ;  /* 0x0000000b1c1cb208 */ /* 0x000fe40002800000 */
[----:B------:R-:W-:-:S02]  /*0a00*/  FSETP.NAN.AND P2, PT, R27, R27, PT ;  /* 0x0000001b1b00720b */ /* 0x000fc40003f48000 */
[----:B---3--:R-:W-:Y:S01]  /*0a10*/  FSETP.GT.AND P4, PT, R25, R12, PT ;  /* 0x0000000c1900720b */ /* 0x008fe20003f84000 */
[----:B------:R-:W-:Y:S01]  /*0a20*/  IMAD.WIDE R8, R9, 0x4, R22 ;  /* 0x0000000409087825 */ /* 0x000fe200078e0216 */
[----:B------:R-:W-:Y:S02]  /*0a30*/  FSETP.NAN.AND P3, PT, R28, R28, PT ;  /* 0x0000001c1c00720b */ /* 0x000fe40003f68000 */
[----:B------:R-:W-:Y:S02]  /*0a40*/  @!P1 FSEL R25, R25, R12, P4 ;  /* 0x0000000c19199208 */ /* 0x000fe40002000000 */
[C---:B------:R-:W-:Y:S01]  /*0a50*/  FSETP.GT.AND P4, PT, R26.reuse, R13, PT ;  /* 0x0000000d1a00720b */ /* 0x040fe20003f84000 */
[----:B------:R-:W2:Y:S01]  /*0a60*/  LDG.E.EF.128 R8, desc[UR6][R8.64] ;  /* 0x0000000608087981 */ /* 0x000ea2000c0e1d00 */
[----:B------:R-:W-:Y:S02]  /*0a70*/  FSETP.NAN.AND P1, PT, R25, R25, PT ;  /* 0x000000191900720b */ /* 0x000fe40003f28000 */
[----:B------:R-:W-:-:S02]  /*0a80*/  @!P0 FSEL R26, R26, R13, P4 ;  /* 0x0000000d1a1a8208 */ /* 0x000fc40002000000 */
[C---:B------:R-:W-:Y:S02]  /*0a90*/  FSETP.GT.AND P4, PT, R27.reuse, R14, PT ;  /* 0x0000000e1b00720b */ /* 0x040fe40003f84000 */
[-C--:B------:R-:W-:Y:S02]  /*0aa0*/  FSETP.GT.AND P5, PT, R28, R15.reuse, PT ;  /* 0x0000000f1c00720b */ /* 0x080fe40003fa4000 */
[----:B------:R-:W-:Y:S02]  /*0ab0*/  FSETP.NAN.AND P0, PT, R26, R26, PT ;  /* 0x0000001a1a00720b */ /* 0x000fe40003f08000 */
[----:B------:R-:W-:Y:S01]  /*0ac0*/  @!P2 FSEL R27, R27, R14, P4 ;  /* 0x0000000e1b1ba208 */ /* 0x000fe20002000000 */
[----:B------:R-:W-:Y:S01]  /*0ad0*/  VIADD R13, R20, 0x680 ;  /* 0x00000680140d7836 */ /* 0x000fe20000000000 */
[----:B------:R-:W-:Y:S02]  /*0ae0*/  @!P3 FSEL R28, R28, R15, P5 ;  /* 0x0000000f1c1cb208 */ /* 0x000fe40002800000 */
[----:B----4-:R-:W-:-:S02]  /*0af0*/  FSETP.GT.AND P3, PT, R25, R16, PT ;  /* 0x000000101900720b */ /* 0x010fc40003f64000 */
[----:B------:R-:W-:Y:S01]  /*0b00*/  FSETP.NAN.AND P2, PT, R27, R27, PT ;  /* 0x0000001b1b00720b */ /* 0x000fe20003f48000 */
[----:B------:R-:W-:Y:S01]  /*0b10*/  IMAD.WIDE R12, R13, 0x4, R22 ;  /* 0x000000040d0c7825 */ /* 0x000fe200078e0216 */
[----:B------:R-:W-:Y:S02]  /*0b20*/  @!P1 FSEL R25, R25, R16, P3 ;  /* 0x0000001019199208 */ /* 0x000fe40001800000 */
[-C--:B------:R-:W-:Y:S02]  /*0b30*/  FSETP.GT.AND P3, PT, R26, R17.reuse, PT ;  /* 0x000000111a00720b */ /* 0x080fe40003f64000 */
[----:B------:R-:W-:Y:S01]  /*0b40*/  FSETP.NAN.AND P1, PT, R28, R28, PT ;  /* 0x0000001c1c00720b */ /* 0x000fe20003f28000 */
[----:B------:R-:W3:Y:S01]  /*0b50*/  LDG.E.EF.128 R12, desc[UR6][R12.64] ;  /* 0x000000060c0c7981 */ /* 0x000ee2000c0e1d00 */
[----:B------:R-:W-:Y:S02]  /*0b60*/  @!P0 FSEL R26, R26, R17, P3 ;  /* 0x000000111a1a8208 */ /* 0x000fe40001800000 */
[----:B------:R-:W-:Y:S01]  /*0b70*/  FSETP.GT.AND P0, PT, R27, R18, PT ;  /* 0x000000121b00720b */ /* 0x000fe20003f04000 */
[----:B------:R-:W-:-:S03]  /*0b80*/  VIADD R17, R20, 0x700 ;  /* 0x0000070014117836 */ /* 0x000fc60000000000 */
[----:B------:R-:W-:Y:S02]  /*0b90*/  @!P2 FSEL R27, R27, R18, P0 ;  /* 0x000000121b1ba208 */ /* 0x000fe40000000000 */
[----:B------:R-:W-:Y:S01]  /*0ba0*/  FSETP.GT.AND P0, PT, R28, R19, PT ;  /* 0x000000131c00720b */ /* 0x000fe20003f04000 */
[----:B------:R-:W-:-:S03]  /*0bb0*/  IMAD.WIDE R16, R17, 0x4, R22 ;  /* 0x0000000411107825 */ /* 0x000fc600078e0216 */
[----:B------:R-:W-:Y:S01]  /*0bc0*/  @!P1 FSEL R28, R28, R19, P0 ;  /* 0x000000131c1c9208 */ /* 0x000fe20000000000 */
[----:B------:R-:W-:-:S04]  /*0bd0*/  VIADD R19, R20, 0x780 ;  /* 0x0000078014137836 */ /* 0x000fc80000000000 */
[----:B------:R-:W-:Y:S02]  /*0be0*/  IMAD.WIDE R22, R19, 0x4, R22 ;  /* 0x0000000413167825 */ /* 0x000fe400078e0216 */
[----:B------:R-:W4:Y:S04]  /*0bf0*/  LDG.E.EF.128 R16, desc[UR6][R16.64] ;  /* 0x0000000610107981 */ /* 0x000f28000c0e1d00 */
[----:B------:R-:W4:Y:S01]  /*0c00*/  LDG.E.EF.128 R20, desc[UR6][R22.64] ;  /* 0x0000000616147981 */ /* 0x000f22000c0e1d00 */
[C---:B------:R-:W-:Y:S02]  /*0c10*/  FSETP.NAN.AND P0, PT, R25.reuse, R25, PT ;  /* 0x000000191900720b */ /* 0x040fe40003f08000 */
[----:B------:R-:W-:Y:S02]  /*0c20*/  FSETP.NAN.AND P1, PT, R26, R26, PT ;  /* 0x0000001a1a00720b */ /* 0x000fe40003f28000 */
[----:B-----5:R-:W-:-:S02]  /*0c30*/  FSETP.GT.AND P2, PT, R25, R4, PT ;  /* 0x000000041900720b */ /* 0x020fc40003f44000 */
[----:B------:R-:W-:-:S07]  /*0c40*/  FSETP.GT.AND P3, PT, R26, R5, PT ;  /* 0x000000051a00720b */ /* 0x000fce0003f64000 */
[----:B------:R-:W-:Y:S02]  /*0c50*/  @!P0 FSEL R25, R25, R4, P2 ;  /* 0x0000000419198208 */ /* 0x000fe40001000000 */
[C---:B------:R-:W-:Y:S02]  /*0c60*/  FSETP.NAN.AND P0, PT, R27.reuse, R27, PT ;  /* 0x0000001b1b00720b */ /* 0x040fe40003f08000 */
[----:B------:R-:W-:Y:S02]  /*0c70*/  @!P1 FSEL R26, R26, R5, P3 ;  /* 0x000000051a1a9208 */ /* 0x000fe40001800000 */
[----:B------:R-:W-:Y:S02]  /*0c80*/  FSETP.NAN.AND P1, PT, R28, R28, PT ;  /* 0x0000001c1c00720b */ /* 0x000fe40003f28000 */
[----:B------:R-:W-:Y:S02]  /*0c90*/  FSETP.GT.AND P2, PT, R27, R6, PT ;  /* 0x000000061b00720b */ /* 0x000fe40003f44000 */
[----:B------:R-:W-:-:S05]  /*0ca0*/  FSETP.NAN.AND P4, PT, R25, R25, PT ;  /* 0x000000191900720b */ /* 0x000fca0003f88000 */
[----:B------:R-:W-:Y:S02]  /*0cb0*/  @!P0 FSEL R27, R27, R6, P2 ;  /* 0x000000061b1b8208 */ /* 0x000fe40001000000 */
[----:B------:R-:W-:-:S04]  /*0cc0*/  FSETP.GT.AND P0, PT, R28, R7, PT ;  /* 0x000000071c00720b */ /* 0x000fc80003f04000 */
[----:B------:R-:W-:Y:S02]  /*0cd0*/  @!P1 FSEL R28, R28, R7, P0 ;  /* 0x000000071c1c9208 */ /* 0x000fe40000000000 */
[----:B------:R-:W-:Y:S02]  /*0ce0*/  FSETP.NAN.AND P1, PT, R26, R26, PT ;  /* 0x0000001a1a00720b */ /* 0x000fe40003f28000 */
[----:B------:R-:W-:Y:S02]  /*0cf0*/  FSETP.NAN.AND P3, PT, R27, R27, PT ;  /* 0x0000001b1b00720b */ /* 0x000fe40003f68000 */
[----:B------:R-:W-:Y:S02]  /*0d00*/  FSETP.NAN.AND P2, PT, R28, R28, PT ;  /* 0x0000001c1c00720b */ /* 0x000fe40003f48000 */
[----:B--2---:R-:W-:Y:S02]  /*0d10*/  FSETP.GT.AND P0, PT, R25, R8, PT ;  /* 0x000000081900720b */ /* 0x004fe40003f04000 */
[----:B------:R-:W-:-:S02]  /*0d20*/  FSETP.GT.AND P5, PT, R27, R10, PT ;  /* 0x0000000a1b00720b */ /* 0x000fc40003fa4000 */
[----:B------:R-:W-:Y:S02]  /*0d30*/  @!P4 FSEL R25, R25, R8, P0 ;  /* 0x000000081919c208 */ /* 0x000fe40000000000 */
[----:B------:R-:W-:Y:S02]  /*0d40*/  FSETP.GT.AND P4, PT, R26, R9, PT ;  /* 0x000000091a00720b */ /* 0x000fe40003f84000 */
[----:B------:R-:W-:Y:S02]  /*0d50*/  FSETP.GT.AND P6, PT, R28, R11, PT ;  /* 0x0000000b1c00720b */ /* 0x000fe40003fc4000 */
[----:B------:R-:W-:Y:S02]  /*0d60*/  FSETP.NAN.AND P0, PT, R25, R25, PT ;  /* 0x000000191900720b */ /* 0x000fe40003f08000 */
[----:B------:R-:W-:Y:S02]  /*0d70*/  @!P1 FSEL R26, R26, R9, P4 ;  /* 0x000000091a1a9208 */ /* 0x000fe40002000000 */
[----:B------:R-:W-:-:S02]  /*0d80*/  @!P3 FSEL R27, R27, R10, P5 ;  /* 0x0000000a1b1bb208 */ /* 0x000fc40002800000 */
[----:B------:R-:W-:Y:S02]  /*0d90*/  @!P2 FSEL R28, R28, R11, P6 ;  /* 0x0000000b1c1ca208 */ /* 0x000fe40003000000 */
[----:B------:R-:W-:Y:S02]  /*0da0*/  FSETP.NAN.AND P1, PT, R26, R26, PT ;  /* 0x0000001a1a00720b */ /* 0x000fe40003f28000 */
[----:B------:R-:W-:Y:S02]  /*0db0*/  FSETP.NAN.AND P3, PT, R27, R27, PT ;  /* 0x0000001b1b00720b */ /* 0x000fe40003f68000 */
[----:B------:R-:W-:Y:S02]  /*0dc0*/  FSETP.NAN.AND P2, PT, R28, R28, PT ;  /* 0x0000001c1c00720b */ /* 0x000fe40003f48000 */
[----:B---3--:R-:W-:Y:S02]  /*0dd0*/  FSETP.GT.AND P4, PT, R25, R12, PT ;  /* 0x0000000c1900720b */ /* 0x008fe40003f84000 */
        /* <DEDUP_REMOVED lines=11> */
[----:B----4-:R-:W-:Y:S02]  /*0e90*/  FSETP.GT.AND P4, PT, R25, R16, PT ;  /* 0x000000101900720b */ /* 0x010fe40003f84000 */
        /* <DEDUP_REMOVED lines=10> */
[C---:B------:R-:W-:Y:S02]  /*0f40*/  FSETP.NAN.AND P1, PT, R28.reuse, R28, PT ;  /* 0x0000001c1c00720b */ /* 0x040fe40003f28000 */
[----:B------:R-:W-:Y:S02]  /*0f50*/  FSETP.GT.AND P4, PT, R25, R20, PT ;  /* 0x000000141900720b */ /* 0x000fe40003f84000 */
[----:B------:R-:W-:-:S02]  /*0f60*/  FSETP.GT.AND P5, PT, R28, R23, PT ;  /* 0x000000171c00720b */ /* 0x000fc40003fa4000 */
[----:B------:R-:W-:Y:S02]  /*0f70*/  @!P0 FSEL R25, R25, R20, P4 ;  /* 0x0000001419198208 */ /* 0x000fe40002000000 */
[CC--:B------:R-:W-:Y:S02]  /*0f80*/  FSETP.GT.AND P0, PT, R26.reuse, R21.reuse, PT ;  /* 0x000000151a00720b */ /* 0x0c0fe40003f04000 */
[CC--:B------:R-:W-:Y:S02]  /*0f90*/  FSETP.GT.AND P4, PT, R27.reuse, R22.reuse, PT ;  /* 0x000000161b00720b */ /* 0x0c0fe40003f84000 */
[----:B------:R-:W-:Y:S02]  /*0fa0*/  @!P3 FSEL R26, R26, R21, P0 ;  /* 0x000000151a1ab208 */ /* 0x000fe40000000000 */
[----:B------:R-:W-:Y:S02]  /*0fb0*/  @!P2 FSEL R27, R27, R22, P4 ;  /* 0x000000161b1ba208 */ /* 0x000fe40002000000 */
[----:B------:R-:W-:Y:S01]  /*0fc0*/  @!P1 FSEL R28, R28, R23, P5 ;  /* 0x000000171c1c9208 */ /* 0x000fe20002800000 */
[----:B------:R-:W-:Y:S06]  /*0fd0*/  BRA `(.L_x_1) ;  /* 0x0000000000107947 */ /* 0x000fec0003800000 */
.L_x_0:
[----:B------:R-:W-:Y:S02]  /*0fe0*/  IMAD.MOV.U32 R25, RZ, RZ, -0x800000 ;  /* 0xff800000ff197424 */ /* 0x000fe400078e00ff */
[----:B------:R-:W-:Y:S02]  /*0ff0*/  IMAD.MOV.U32 R26, RZ, RZ, -0x800000 ;  /* 0xff800000ff1a7424 */ /* 0x000fe400078e00ff */
[----:B------:R-:W-:Y:S02]  /*1000*/  IMAD.MOV.U32 R27, RZ, RZ, -0x800000 ;  /* 0xff800000ff1b7424 */ /* 0x000fe400078e00ff */
[----:B------:R-:W-:-:S07]  /*1010*/  IMAD.MOV.U32 R28, RZ, RZ, -0x800000 ;  /* 0xff800000ff1c7424 */ /* 0x000fce00078e00ff */
.L_x_1:
[----:B------:R-:W-:Y:S05]  /*1020*/  WARPSYNC.ALL ;  /* 0x0000000000007948 */ /* 0x000fea0003800000 */
[----:B------:R-:W1:Y:S01]  /*1030*/  SHFL.BFLY PT, R4, R25, 0x10, 0x1f ;  /* 0x0e001f0019047f89 */ /* 0x000e6200000e0000 */
[C---:B------:R-:W-:Y:S01]  /*1040*/  FSETP.NAN.AND P0, PT, R25.reuse, R25, PT ;  /* 0x000000191900720b */ /* 0x040fe20003f08000 */
[----:B------:R-:W-:Y:S01]  /*1050*/  IMAD.SHL.U32 R11, R2, 0x10, RZ ;  /* 0x00000010020b7824 */ /* 0x000fe200078e00ff */
[----:B------:R-:W-:Y:S01]  /*1060*/  FSETP.NAN.AND P2, PT, R26, R26, PT ;  /* 0x0000001a1a00720b */ /* 0x000fe20003f48000 */
[----:B------:R-:W2:Y:S01]  /*1070*/  SHFL.BFLY PT, R7, R26, 0x10, 0x1f ;  /* 0x0e001f001a077f89 */ /* 0x000ea200000e0000 */
[----:B------:R-:W3:Y:S03]  /*1080*/  S2UR UR5, SR_CgaCtaId ;  /* 0x00000000000579c3 */ /* 0x000ee60000008800 */
[----:B------:R-:W4:Y:S04]  /*1090*/  SHFL.BFLY PT, R6, R27, 0x10, 0x1f ;  /* 0x0e001f001b067f89 */ /* 0x000f2800000e0000 */
[----:B------:R-:W5:Y:S01]  /*10a0*/  SHFL.BFLY PT, R13, R28, 0x10, 0x1f ;  /* 0x0e001f001c0d7f89 */ /* 0x000f6200000e0000 */
[----:B------:R-:W-:Y:S01]  /*10b0*/  UMOV UR4, 0x400 ;  /* 0x0000040000047882 */ /* 0x000fe20000000000 */
[----:B-1----:R-:W-:-:S04]  /*10c0*/  FSETP.GT.AND P1, PT, R25, R4, PT ;  /* 0x000000041900720b */ /* 0x002fc80003f24000 */
[----:B------:R-:W-:Y:S01]  /*10d0*/  @!P0 SEL R25, R25, R4, P1 ;  /* 0x0000000419198207 */ /* 0x000fe20000800000 */
[----:B---3--:R-:W-:Y:S01]  /*10e0*/  UPRMT UR4, UR5, 0x654, UR4 ;  /* 0x0000065405047896 */ /* 0x008fe20008000004 */
[----:B--2---:R-:W-:Y:S02]  /*10f0*/  FSETP.GT.AND P3, PT, R26, R7, PT ;  /* 0x000000071a00720b */ /* 0x004fe40003f64000 */
[----:B------:R-:W-:Y:S02]  /*1100*/  FSETP.NAN.AND P0, PT, R27, R27, PT ;  /* 0x0000001b1b00720b */ /* 0x000fe40003f08000 */
[----:B------:R-:W-:Y:S02]  /*1110*/  FSETP.NAN.AND P1, PT, R28, R28, PT ;  /* 0x0000001c1c00720b */ /* 0x000fe40003f28000 */
[----:B------:R-:W-:Y:S02]  /*1120*/  @!P2 SEL R26, R26, R7, P3 ;  /* 0x000000071a1aa207 */ /* 0x000fe40001800000 */
[----:B------:R-:W-:-:S02]  /*1130*/  LOP3.LUT P2, RZ, R0, 0x10, RZ, 0xc0, !PT ;  /* 0x0000001000ff7812 */ /* 0x000fc4000784c0ff */
[----:B------:R-:W-:Y:S02]  /*1140*/  SHF.R.U32.HI R4, RZ, 0x3, R0 ;  /* 0x00000003ff047819 */ /* 0x000fe40000011600 */
[CC--:B----4-:R-:W-:Y:S02]  /*1150*/  FSETP.GT.AND P5, PT, R27.reuse, R6.reuse, PT ;  /* 0x000000061b00720b */ /* 0x0d0fe40003fa4000 */
[CC--:B-----5:R-:W-:Y:S02]  /*1160*/  FSETP.GT.AND P4, PT, R28.reuse, R13.reuse, PT ;  /* 0x0000000d1c00720b */ /* 0x0e0fe40003f84000 */
[----:B------:R-:W-:Y:S02]  /*1170*/  LOP3.LUT R4, R11, 0xc, R4, 0xf8, !PT ;  /* 0x0000000c0b047812 */ /* 0x000fe400078ef804 */
[----:B------:R-:W-:Y:S02]  /*1180*/  @!P0 SEL R27, R27, R6, P5 ;  /* 0x000000061b1b8207 */ /* 0x000fe40002800000 */
[----:B------:R-:W-:Y:S01]  /*1190*/  @!P1 SEL R28, R28, R13, P4 ;  /* 0x0000000d1c1c9207 */ /* 0x000fe20002000000 */
[----:B------:R-:W-:Y:S01]  /*11a0*/  @!P2 STS [R4+UR4], R25 ;  /* 0x000000190400a988 */ /* 0x000fe20008000804 */
[----:B------:R-:W-:-:S03]  /*11b0*/  ISETP.GE.AND P3, PT, R0, 0x100, PT ;  /* 0x000001000000780c */ /* 0x000fc60003f66270 */
[----:B------:R-:W-:Y:S04]  /*11c0*/  @!P2 STS [R4+UR4+0x10], R26 ;  /* 0x0000101a0400a988 */ /* 0x000fe80008000804 */
[----:B------:R-:W-:Y:S04]  /*11d0*/  @!P2 STS [R4+UR4+0x20], R27 ;  /* 0x0000201b0400a988 */ /* 0x000fe80008000804 */
[----:B------:R-:W-:Y:S01]  /*11e0*/  @!P2 STS [R4+UR4+0x30], R28 ;  /* 0x0000301c0400a988 */ /* 0x000fe20008000804 */
[----:B------:R-:W-:Y:S06]  /*11f0*/  BAR.SYNC.DEFER_BLOCKING 0x0 ;  /* 0x0000000000007b1d */ /* 0x000fec0000010000 */
[----:B------:R-:W1:Y:S04]  /*1200*/  @!P3 LDS R5, [R3+UR4] ;  /* 0x000000040305b984 */ /* 0x000e680008000800 */
[----:B------:R-:W2:Y:S04]  /*1210*/  @!P3 LDS R9, [R3+UR4+0x200] ;  /* 0x000200040309b984 */ /* 0x000ea80008000800 */
[----:B-1----:R-:W1:Y:S01]  /*1220*/  SHFL.BFLY PT, R6, R5, 0x2, 0x1f ;  /* 0x0c401f0005067f89 */ /* 0x002e6200000e0000 */
[----:B------:R-:W-:-:S03]  /*1230*/  FSETP.NAN.AND P1, PT, R5, R5, PT ;  /* 0x000000050500720b */ /* 0x000fc60003f28000 */
[----:B--2---:R-:W2:Y:S01]  /*1240*/  SHFL.BFLY PT, R8, R9, 0x2, 0x1f ;  /* 0x0c401f0009087f89 */ /* 0x004ea200000e0000 */
[----:B------:R-:W-:Y:S02]  /*1250*/  FSETP.NAN.AND P3, PT, R9, R9, PT ;  /* 0x000000090900720b */ /* 0x000fe40003f68000 */
[----:B-1----:R-:W-:Y:S02]  /*1260*/  FSETP.GT.AND P0, PT, R5, R6, PT ;  /* 0x000000060500720b */ /* 0x002fe40003f04000 */
[----:B--2---:R-:W-:Y:S02]  /*1270*/  FSETP.GT.AND P2, PT, R9, R8, PT ;  /* 0x000000080900720b */ /* 0x004fe40003f44000 */
[----:B------:R-:W-:Y:S02]  /*1280*/  FSEL R6, R5, R6, P0 ;  /* 0x0000000605067208 */ /* 0x000fe40000000000 */
[----:B------:R-:W-:Y:S02]  /*1290*/  FSEL R4, R9, R8, P2 ;  /* 0x0000000809047208 */ /* 0x000fe40001000000 */
[----:B------:R-:W-:-:S02]  /*12a0*/  FSEL R8, R5, R6, P1 ;  /* 0x0000000605087208 */ /* 0x000fc40000800000 */
[----:B------:R-:W-:Y:S02]  /*12b0*/  FSEL R10, R9, R4, P3 ;  /* 0x00000004090a7208 */ /* 0x000fe40001800000 */
[----:B------:R-:W-:Y:S01]  /*12c0*/  LOP3.LUT P0, RZ, R0, 0x3, RZ, 0xc0, !PT ;  /* 0x0000000300ff7812 */ /* 0x000fe2000780c0ff */
[----:B------:R-:W1:Y:S01]  /*12d0*/  SHFL.BFLY PT, R7, R8, 0x1, 0x1f ;  /* 0x0c201f0008077f89 */ /* 0x000e6200000e0000 */
[----:B------:R-:W-:Y:S02]  /*12e0*/  FSETP.NAN.AND P2, PT, R8, R8, PT ;  /* 0x000000080800720b */ /* 0x000fe40003f48000 */
[----:B------:R-:W-:Y:S01]  /*12f0*/  ISETP.LT.AND P0, PT, R0, 0x100, !P0 ;  /* 0x000001000000780c */ /* 0x000fe20004701270 */
[----:B------:R-:W2:Y:S01]  /*1300*/  SHFL.BFLY PT, R5, R10, 0x1, 0x1f ;  /* 0x0c201f000a057f89 */ /* 0x000ea200000e0000 */
[----:B------:R-:W-:Y:S02]  /*1310*/  FSETP.NAN.AND P4, PT, R10, R10, PT ;  /* 0x0000000a0a00720b */ /* 0x000fe40003f88000 */
[----:B------:R-:W-:-:S02]  /*1320*/  LOP3.LUT R9, R24, 0x3f, R0, 0xf8, !PT ;  /* 0x0000003f18097812 */ /* 0x000fc400078ef800 */
[----:B-1----:R-:W-:Y:S02]  /*1330*/  FSETP.GT.AND P1, PT, R8, R7, PT ;  /* 0x000000070800720b */ /* 0x002fe40003f24000 */
[----:B--2---:R-:W-:-:S11]  /*1340*/  FSETP.GT.AND P3, PT, R10, R5, PT ;  /* 0x000000050a00720b */ /* 0x004fd60003f64000 */
[----:B------:R-:W-:Y:S02]  /*1350*/  @!P1 SEL R8, R8, R7, P2 ;  /* 0x0000000708089207 */ /* 0x000fe40001000000 */
[----:B------:R-:W-:-:S03]  /*1360*/  @!P3 SEL R10, R10, R5, P4 ;  /* 0x000000050a0ab207 */ /* 0x000fc60002000000 */
[----:B------:R-:W-:Y:S04]  /*1370*/  @P0 STS [R3+UR4], R8 ;  /* 0x0000000803000988 */ /* 0x000fe80008000804 */
[----:B------:R-:W-:Y:S01]  /*1380*/  @P0 STS [R3+UR4+0x200], R10 ;  /* 0x0002000a03000988 */ /* 0x000fe20008000804 */
[----:B------:R-:W-:Y:S01]  /*1390*/  BAR.SYNC.DEFER_BLOCKING 0x0 ;  /* 0x0000000000007b1d */ /* 0x000fe20000010000 */
[C---:B------:R-:W-:Y:S01]  /*13a0*/  LOP3.LUT P0, RZ, R0.reuse, 0x40, RZ, 0xc0, !PT ;  /* 0x0000004000ff7812 */ /* 0x040fe2000780c0ff */
[----:B------:R-:W-:Y:S01]  /*13b0*/  VIADD R13, R11, UR4 ;  /* 0x000000040b0d7c36 */ /* 0x000fe20008000000 */
[----:B------:R-:W-:Y:S02]  /*13c0*/  LOP3.LUT R0, R0, 0x3f, RZ, 0xc0, !PT ;  /* 0x0000003f00007812 */ /* 0x000fe400078ec0ff */
[----:B------:R-:W-:Y:S01]  /*13d0*/  ISETP.LT.AND P0, PT, R9, 0x80, !P0 ;  /* 0x000000800900780c */ /* 0x000fe20004701270 */
[----:B------:R-:W-:Y:S01]  /*13e0*/  IMAD R13, R2, -0xc, R13 ;  /* 0xfffffff4020d7824 */ /* 0x000fe200078e020d */
[----:B------:R-:W-:Y:S01]  /*13f0*/  LEA R0, R0, UR4, 0x2 ;  /* 0x0000000400007c11 */ /* 0x000fe2000f8e10ff */
[----:B------:R-:W-:Y:S04]  /*1400*/  LDS R4, [R11+UR4] ;  /* 0x000000040b047984 */ /* 0x000fe80008000800 */
[----:B------:R-:W-:Y:S04]  /*1410*/  LDS R5, [R11+UR4+0x10] ;  /* 0x000010040b057984 */ /* 0x000fe80008000800 */
[----:B------:R-:W-:Y:S04]  /*1420*/  LDS R6, [R11+UR4+0x20] ;  /* 0x000020040b067984 */ /* 0x000fe80008000800 */
[----:B------:R-:W1:Y:S01]  /*1430*/  LDS R7, [R11+UR4+0x30] ;  /* 0x000030040b077984 */ /* 0x000e620008000800 */
[----:B------:R-:W-:Y:S06]  /*1440*/  BAR.SYNC.DEFER_BLOCKING 0x0 ;  /* 0x0000000000007b1d */ /* 0x000fec0000010000 */
[----:B-1----:R1:W-:Y:S02]  /*1450*/  STS.128 [R13], R4 ;  /* 0x000000040d007388 */ /* 0x0023e40000000c00 */
[----:B------:R-:W-:Y:S06]  /*1460*/  BAR.SYNC.DEFER_BLOCKING 0x0 ;  /* 0x0000000000007b1d */ /* 0x000fec0000010000 */
[----:B-1----:R-:W-:Y:S05]  /*1470*/  @!P0 EXIT ;  /* 0x000000000000894d */ /* 0x002fea0003800000 */
[----:B------:R-:W0:Y:S01]  /*1480*/  LDS R5, [R0] ;  /* 0x0000000000057984 */ /* 0x000e220000000800 */
[----:B------:R-:W1:Y:S02]  /*1490*/  LDC.64 R2, c[0x0][0x218] ;  /* 0x00008600ff027b82 */ /* 0x000e640000000a00 */
[----:B-1----:R-:W-:-:S05]  /*14a0*/  IMAD.WIDE R2, R9, 0x4, R2 ;  /* 0x0000000409027825 */ /* 0x002fca00078e0202 */
[----:B0-----:R-:W-:Y:S01]  /*14b0*/  STG.E desc[UR6][R2.64], R5 ;  /* 0x0000000502007986 */ /* 0x001fe2000c101906 */
[----:B------:R-:W-:Y:S05]  /*14c0*/  EXIT ;  /* 0x000000000000794d */ /* 0x000fea0003800000 */
.L_x_2:
[----:B------:R-:W-:-:S00]  /*14d0*/  BRA `(.L_x_2) ;  /* 0xfffffffc00fc7947 */ /* 0x000fc0000383ffff */
[----:B------:R-:W-:-:S00]  /*14e0*/  NOP ;  /* 0x0000000000007918 */ /* 0x000fc00000000000 */
        /* <DEDUP_REMOVED lines=9> */
.L_x_3:


//--------------------- .nv.shared.triton_red_fused_1 --------------------------
	.section	.nv.shared.triton_red_fused_1,"aw",@nobits
	.sectionflags	@""
	.align	16
	.zero		1024


//--------------------- .nv.constant0.triton_red_fused_1 --------------------------
	.section	.nv.constant0.triton_red_fused_1,"a",@progbits
	.sectionflags	@""
	.align	4
.nv.constant0.triton_red_fused_1:
	.zero		552
